//
// Generated by NVIDIA NVVM Compiler
//
// Compiler Build ID: CL-36424714
// Cuda compilation tools, release 13.0, V13.0.88
// Based on NVVM 20.0.0
//

.version 9.0
.target sm_100
.address_size 64

	// .globl	_Z13intro_threadsPiS_S_

.visible .entry _Z13intro_threadsPiS_S_(
	.param .u64 .ptr .align 1 _Z13intro_threadsPiS_S__param_0,
	.param .u64 .ptr .align 1 _Z13intro_threadsPiS_S__param_1,
	.param .u64 .ptr .align 1 _Z13intro_threadsPiS_S__param_2
)
{
	.reg .b32 	%r<5>;
	.reg .b64 	%rd<11>;

	ld.param.u64 	%rd1, [_Z13intro_threadsPiS_S__param_0];
	ld.param.u64 	%rd2, [_Z13intro_threadsPiS_S__param_1];
	ld.param.u64 	%rd3, [_Z13intro_threadsPiS_S__param_2];
	cvta.to.global.u64 	%rd4, %rd3;
	cvta.to.global.u64 	%rd5, %rd2;
	cvta.to.global.u64 	%rd6, %rd1;
	mov.u32 	%r1, %tid.x;
	mul.wide.u32 	%rd7, %r1, 4;
	add.s64 	%rd8, %rd6, %rd7;
	ld.global.u32 	%r2, [%rd8];
	add.s64 	%rd9, %rd5, %rd7;
	ld.global.u32 	%r3, [%rd9];
	add.s32 	%r4, %r3, %r2;
	add.s64 	%rd10, %rd4, %rd7;
	st.global.u32 	[%rd10], %r4;
	ret;

}


// ===== COMPILED SASS (sm_100) =====

	.target	sm_100

	.elftype	@"ET_EXEC"


//--------------------- .note.nv.tkinfo           --------------------------
	.section	.note.nv.tkinfo,"",@"SHT_NOTE"
	.sectionflags	@"SHF_NOTE_NV_TKINFO"
	.tkinfo
        /*0018*/ 	.word	0x00000002
        /*0030*/ 	.string	""
        /*0030*/ 	.string	"ptxas"
        /*0030*/ 	.string	"Cuda compilation tools, release 13.0, V13.0.88"
        /*0030*/ 	.string	"Build cuda_13.0.r13.0/compiler.36424714_0"
        /*0030*/ 	.string	"-arch sm_100 -m 64 "



//--------------------- .note.nv.cuinfo           --------------------------
	.section	.note.nv.cuinfo,"",@"SHT_NOTE"
	.sectionflags	@"SHF_NOTE_NV_CUINFO"
        /*0018*/ 	.short	0x0002
        /*001a*/ 	.short	0x0064
        /*001c*/ 	.short	0x0082
	.zero		2


//--------------------- .nv.info                  --------------------------
	.section	.nv.info,"",@"SHT_CUDA_INFO"
	.align	4


	//----- nvinfo : EIATTR_REGCOUNT
	.align		4
        /*0000*/ 	.byte	0x04, 0x2f
        /*0002*/ 	.short	(.L_1 - .L_0)
	.align		4
.L_0:
        /*0004*/ 	.word	index@(_Z13intro_threadsPiS_S_)
        /*0008*/ 	.word	0x0000000c


	//----- nvinfo : EIATTR_FRAME_SIZE
	.align		4
.L_1:
        /*000c*/ 	.byte	0x04, 0x11
        /*000e*/ 	.short	(.L_3 - .L_2)
	.align		4
.L_2:
        /*0010*/ 	.word	index@(_Z13intro_threadsPiS_S_)
        /*0014*/ 	.word	0x00000000


	//----- nvinfo : EIATTR_MIN_STACK_SIZE
	.align		4
.L_3:
        /*0018*/ 	.byte	0x04, 0x12
        /*001a*/ 	.short	(.L_5 - .L_4)
	.align		4
.L_4:
        /*001c*/ 	.word	index@(_Z13intro_threadsPiS_S_)
        /*0020*/ 	.word	0x00000000
.L_5:


//--------------------- .nv.compat                --------------------------
	.section	.nv.compat,"",@"SHT_CUDA_COMPAT_INFO"
	.align	4
        /*0000*/ 	.byte	0x02, 0x09, 0x00, 0x00, 0x02, 0x02, 0x01, 0x00, 0x02, 0x05, 0x05, 0x00, 0x03, 0x07, 0x01, 0x01
        /*0010*/ 	.byte	0x02, 0x03, 0x00, 0x00, 0x02, 0x06, 0x01, 0x00, 0x04, 0x0b, 0x08, 0x00, 0x09, 0x00, 0x00, 0x00
        /*0020*/ 	.byte	0x00, 0x00, 0x00, 0x00


//--------------------- .nv.info._Z13intro_threadsPiS_S_ --------------------------
	.section	.nv.info._Z13intro_threadsPiS_S_,"",@"SHT_CUDA_INFO"
	.sectionflags	@""
	.align	4


	//----- nvinfo : EIATTR_CUDA_API_VERSION
	.align		4
        /*0000*/ 	.byte	0x04, 0x37
        /*0002*/ 	.short	(.L_7 - .L_6)
.L_6:
        /*0004*/ 	.word	0x00000082


	//----- nvinfo : EIATTR_KPARAM_INFO
	.align		4
.L_7:
        /*0008*/ 	.byte	0x04, 0x17
        /*000a*/ 	.short	(.L_9 - .L_8)
.L_8:
        /*000c*/ 	.word	0x00000000
        /*0010*/ 	.short	0x0002
        /*0012*/ 	.short	0x0010
        /*0014*/ 	.byte	0x00, 0xf5, 0x21, 0x00


	//----- nvinfo : EIATTR_KPARAM_INFO
	.align		4
.L_9:
        /*0018*/ 	.byte	0x04, 0x17
        /*001a*/ 	.short	(.L_11 - .L_10)
.L_10:
        /*001c*/ 	.word	0x00000000
        /*0020*/ 	.short	0x0001
        /*0022*/ 	.short	0x0008
        /*0024*/ 	.byte	0x00, 0xf5, 0x21, 0x00


	//----- nvinfo : EIATTR_KPARAM_INFO
	.align		4
.L_11:
        /*0028*/ 	.byte	0x04, 0x17
        /*002a*/ 	.short	(.L_13 - .L_12)
.L_12:
        /*002c*/ 	.word	0x00000000
        /*0030*/ 	.short	0x0000
        /*0032*/ 	.short	0x0000
        /*0034*/ 	.byte	0x00, 0xf5, 0x21, 0x00


	//----- nvinfo : EIATTR_SPARSE_MMA_MASK
	.align		4
.L_13:
        /*0038*/ 	.byte	0x03, 0x50
        /*003a*/ 	.short	0x0000


	//----- nvinfo : EIATTR_MAXREG_COUNT
	.align		4
        /*003c*/ 	.byte	0x03, 0x1b
        /*003e*/ 	.short	0x00ff


	//----- nvinfo : EIATTR_MERCURY_ISA_VERSION
	.align		4
        /*0040*/ 	.byte	0x03, 0x5f
        /*0042*/ 	.short	0x0101


	//----- nvinfo : EIATTR_VRC_CTA_INIT_COUNT
	.align		4
        /*0044*/ 	.byte	0x02, 0x4a
	.zero		1
	.zero		1


	//----- nvinfo : EIATTR_EXIT_INSTR_OFFSETS
	.align		4
        /*0048*/ 	.byte	0x04, 0x1c
        /*004a*/ 	.short	(.L_15 - .L_14)


	//   ....[0]....
.L_14:
        /*004c*/ 	.word	0x000000d0


	//----- nvinfo : EIATTR_CBANK_PARAM_SIZE
	.align		4
.L_15:
        /*0050*/ 	.byte	0x03, 0x19
        /*0052*/ 	.short	0x0018


	//----- nvinfo : EIATTR_PARAM_CBANK
	.align		4
        /*0054*/ 	.byte	0x04, 0x0a
        /*0056*/ 	.short	(.L_17 - .L_16)
	.align		4
.L_16:
        /*0058*/ 	.word	index@(.nv.constant0._Z13intro_threadsPiS_S_)
        /*005c*/ 	.short	0x0380
        /*005e*/ 	.short	0x0018


	//----- nvinfo : EIATTR_SW_WAR
	.align		4
.L_17:
        /*0060*/ 	.byte	0x04, 0x36
        /*0062*/ 	.short	(.L_19 - .L_18)
.L_18:
        /*0064*/ 	.word	0x00000008
.L_19:


//--------------------- .nv.callgraph             --------------------------
	.section	.nv.callgraph,"",@"SHT_CUDA_CALLGRAPH"
	.align	4
	.sectionentsize	8
	.align		4
        /*0000*/ 	.word	0x00000000
	.align		4
        /*0004*/ 	.word	0xffffffff
	.align		4
        /*0008*/ 	.word	0x00000000
	.align		4
        /*000c*/ 	.word	0xfffffffe
	.align		4
        /*0010*/ 	.word	0x00000000
	.align		4
        /*0014*/ 	.word	0xfffffffd
	.align		4
        /*0018*/ 	.word	0x00000000
	.align		4
        /*001c*/ 	.word	0xfffffffc


//--------------------- .text._Z13intro_threadsPiS_S_ --------------------------
	.section	.text._Z13intro_threadsPiS_S_,"ax",@progbits
	.align	128
        .global         _Z13intro_threadsPiS_S_
        .type           _Z13intro_threadsPiS_S_,@function
        .size           _Z13intro_threadsPiS_S_,(.L_x_1 - _Z13intro_threadsPiS_S_)
        .other          _Z13intro_threadsPiS_S_,@"STO_CUDA_ENTRY STV_DEFAULT"
_Z13intro_threadsPiS_S_:
.text._Z13intro_threadsPiS_S_:
[----:B------:R-:W-:Y:S01]  /*0000*/  LDC R1, c[0x0][0x37c] ;  /* 0x0000df00ff017b82 */ /* 0x000fe20000000800 */
[----:B------:R-:W0:Y:S07]  /*0010*/  S2R R9, SR_TID.X ;  /* 0x0000000000097919 */ /* 0x000e2e0000002100 */
[----:B------:R-:W0:Y:S01]  /*0020*/  LDC.64 R2, c[0x0][0x380] ;  /* 0x0000e000ff027b82 */ /* 0x000e220000000a00 */
[----:B------:R-:W1:Y:S07]  /*0030*/  LDCU.64 UR4, c[0x0][0x358] ;  /* 0x00006b00ff0477ac */ /* 0x000e6e0008000a00 */
[----:B------:R-:W2:Y:S08]  /*0040*/  LDC.64 R4, c[0x0][0x388] ;  /* 0x0000e200ff047b82 */ /* 0x000eb00000000a00 */
[----:B------:R-:W3:Y:S01]  /*0050*/  LDC.64 R6, c[0x0][0x390] ;  /* 0x0000e400ff067b82 */ /* 0x000ee20000000a00 */
[----:B0-----:R-:W-:-:S04]  /*0060*/  IMAD.WIDE.U32 R2, R9, 0x4, R2 ;  /* 0x0000000409027825 */ /* 0x001fc800078e0002 */
[C---:B--2---:R-:W-:Y:S02]  /*0070*/  IMAD.WIDE.U32 R4, R9.reuse, 0x4, R4 ;  /* 0x0000000409047825 */ /* 0x044fe400078e0004 */
[----:B-1----:R-:W2:Y:S04]  /*0080*/  LDG.E R2, desc[UR4][R2.64] ;  /* 0x0000000402027981 */ /* 0x002ea8000c1e1900 */
[----:B------:R-:W2:Y:S01]  /*0090*/  LDG.E R5, desc[UR4][R4.64] ;  /* 0x0000000404057981 */ /* 0x000ea2000c1e1900 */
[----:B---3--:R-:W-:Y:S01]  /*00a0*/  IMAD.WIDE.U32 R6, R9, 0x4, R6 ;  /* 0x0000000409067825 */ /* 0x008fe200078e0006 */
[----:B--2---:R-:W-:-:S05]  /*00b0*/  IADD3 R9, PT, PT, R2, R5, RZ ;  /* 0x0000000502097210 */ /* 0x004fca0007ffe0ff */
[----:B------:R-:W-:Y:S01]  /*00c0*/  STG.E desc[UR4][R6.64], R9 ;  /* 0x0000000906007986 */ /* 0x000fe2000c101904 */
[----:B------:R-:W-:Y:S05]  /*00d0*/  EXIT ;  /* 0x000000000000794d */ /* 0x000fea0003800000 */
.L_x_0:
[----:B------:R-:W-:-:S00]  /*00e0*/  BRA `(.L_x_0) ;  /* 0xfffffffc00fc7947 */ /* 0x000fc0000383ffff */
[----:B------:R-:W-:-:S00]  /*00f0*/  NOP ;  /* 0x0000000000007918 */ /* 0x000fc00000000000 */
        /* <DEDUP_REMOVED lines=8> */
.L_x_1:


//--------------------- .nv.shared.reserved.0     --------------------------
	.section	.nv.shared.reserved.0,"aw",@nobits
	.weak		__nv_reservedSMEM_offset_0_alias
	.size		__nv_reservedSMEM_offset_0_alias, 0, 64
	.other		__nv_reservedSMEM_offset_0_alias,@"STO_CUDA_RESERVED_SHARED STV_DEFAULT"
__nv_reservedSMEM_offset_0_alias:
	.zero		0
	.zero		64


//--------------------- .nv.constant0._Z13intro_threadsPiS_S_ --------------------------
	.section	.nv.constant0._Z13intro_threadsPiS_S_,"a",@progbits
	.sectionflags	@""
	.align	4
.nv.constant0._Z13intro_threadsPiS_S_:
	.zero		920


//--------------------- SYMBOLS --------------------------

	.type		.nv.reservedSmem.offset0,@object
	.size		.nv.reservedSmem.offset0,0x4
